//
// Generated by NVIDIA NVVM Compiler
//
// Compiler Build ID: CL-36424714
// Cuda compilation tools, release 13.0, V13.0.88
// Based on NVVM 20.0.0
//

.version 9.0
.target sm_100
.address_size 64

	// .globl	_Z14multiplicationPfS_S_i

.visible .entry _Z14multiplicationPfS_S_i(
	.param .u64 .ptr .align 1 _Z14multiplicationPfS_S_i_param_0,
	.param .u64 .ptr .align 1 _Z14multiplicationPfS_S_i_param_1,
	.param .u64 .ptr .align 1 _Z14multiplicationPfS_S_i_param_2,
	.param .u32 _Z14multiplicationPfS_S_i_param_3
)
{
	.reg .pred 	%p<10>;
	.reg .b32 	%r<39>;
	.reg .b32 	%f<68>;
	.reg .b64 	%rd<67>;

	ld.param.u64 	%rd14, [_Z14multiplicationPfS_S_i_param_0];
	ld.param.u64 	%rd15, [_Z14multiplicationPfS_S_i_param_1];
	ld.param.u32 	%r17, [_Z14multiplicationPfS_S_i_param_3];
	cvta.to.global.u64 	%rd1, %rd15;
	cvta.to.global.u64 	%rd2, %rd14;
	mov.u32 	%r18, %ctaid.y;
	mov.u32 	%r19, %ntid.y;
	mov.u32 	%r20, %tid.y;
	mad.lo.s32 	%r1, %r18, %r19, %r20;
	mov.u32 	%r21, %ctaid.x;
	mov.u32 	%r22, %ntid.x;
	mov.u32 	%r23, %tid.x;
	mad.lo.s32 	%r2, %r21, %r22, %r23;
	setp.lt.s32 	%p1, %r17, 1;
	mov.f32 	%f67, 0f00000000;
	@%p1 bra 	$L__BB0_12;
	mul.lo.s32 	%r3, %r17, %r1;
	and.b32  	%r4, %r17, 7;
	setp.lt.u32 	%p2, %r17, 8;
	mov.f32 	%f67, 0f00000000;
	mov.b32 	%r37, 0;
	@%p2 bra 	$L__BB0_4;
	and.b32  	%r37, %r17, 2147483640;
	neg.s32 	%r35, %r37;
	mul.wide.u32 	%rd16, %r17, 4;
	add.s64 	%rd3, %rd1, %rd16;
	mul.wide.u32 	%rd17, %r17, 8;
	add.s64 	%rd4, %rd1, %rd17;
	mul.wide.u32 	%rd18, %r17, 12;
	add.s64 	%rd5, %rd1, %rd18;
	mul.wide.u32 	%rd19, %r17, 16;
	add.s64 	%rd6, %rd1, %rd19;
	mul.wide.u32 	%rd20, %r17, 20;
	add.s64 	%rd7, %rd1, %rd20;
	mul.wide.u32 	%rd21, %r17, 24;
	add.s64 	%rd8, %rd1, %rd21;
	mul.wide.u32 	%rd22, %r17, 28;
	add.s64 	%rd9, %rd1, %rd22;
	mul.wide.u32 	%rd23, %r3, 4;
	add.s64 	%rd24, %rd23, %rd2;
	add.s64 	%rd66, %rd24, 16;
	mov.f32 	%f67, 0f00000000;
	mov.u32 	%r34, %r2;
$L__BB0_3:
	.pragma "nounroll";
	mul.wide.s32 	%rd25, %r34, 4;
	add.s64 	%rd26, %rd3, %rd25;
	add.s64 	%rd27, %rd4, %rd25;
	add.s64 	%rd28, %rd5, %rd25;
	add.s64 	%rd29, %rd6, %rd25;
	add.s64 	%rd30, %rd7, %rd25;
	add.s64 	%rd31, %rd8, %rd25;
	add.s64 	%rd32, %rd9, %rd25;
	add.s64 	%rd33, %rd1, %rd25;
	ld.global.f32 	%f17, [%rd66+-16];
	ld.global.f32 	%f18, [%rd33];
	fma.rn.f32 	%f19, %f17, %f18, %f67;
	ld.global.f32 	%f20, [%rd66+-12];
	ld.global.f32 	%f21, [%rd26];
	fma.rn.f32 	%f22, %f20, %f21, %f19;
	ld.global.f32 	%f23, [%rd66+-8];
	ld.global.f32 	%f24, [%rd27];
	fma.rn.f32 	%f25, %f23, %f24, %f22;
	ld.global.f32 	%f26, [%rd66+-4];
	ld.global.f32 	%f27, [%rd28];
	fma.rn.f32 	%f28, %f26, %f27, %f25;
	ld.global.f32 	%f29, [%rd66];
	ld.global.f32 	%f30, [%rd29];
	fma.rn.f32 	%f31, %f29, %f30, %f28;
	ld.global.f32 	%f32, [%rd66+4];
	ld.global.f32 	%f33, [%rd30];
	fma.rn.f32 	%f34, %f32, %f33, %f31;
	ld.global.f32 	%f35, [%rd66+8];
	ld.global.f32 	%f36, [%rd31];
	fma.rn.f32 	%f37, %f35, %f36, %f34;
	ld.global.f32 	%f38, [%rd66+12];
	ld.global.f32 	%f39, [%rd32];
	fma.rn.f32 	%f67, %f38, %f39, %f37;
	add.s32 	%r35, %r35, 8;
	shl.b32 	%r25, %r17, 3;
	add.s32 	%r34, %r34, %r25;
	add.s64 	%rd66, %rd66, 32;
	setp.ne.s32 	%p3, %r35, 0;
	@%p3 bra 	$L__BB0_3;
$L__BB0_4:
	setp.eq.s32 	%p4, %r4, 0;
	@%p4 bra 	$L__BB0_12;
	and.b32  	%r12, %r17, 3;
	setp.lt.u32 	%p5, %r4, 4;
	@%p5 bra 	$L__BB0_7;
	add.s32 	%r26, %r37, %r3;
	mul.wide.u32 	%rd34, %r26, 4;
	add.s64 	%rd35, %rd2, %rd34;
	ld.global.f32 	%f41, [%rd35];
	mad.lo.s32 	%r27, %r37, %r17, %r2;
	mul.wide.s32 	%rd36, %r27, 4;
	add.s64 	%rd37, %rd1, %rd36;
	ld.global.f32 	%f42, [%rd37];
	fma.rn.f32 	%f43, %f41, %f42, %f67;
	cvt.u64.u32 	%rd38, %r3;
	cvt.u64.u32 	%rd39, %r37;
	add.s64 	%rd40, %rd39, %rd38;
	shl.b64 	%rd41, %rd40, 2;
	add.s64 	%rd42, %rd2, %rd41;
	ld.global.f32 	%f44, [%rd42+4];
	mul.wide.u32 	%rd43, %r17, 4;
	add.s64 	%rd44, %rd37, %rd43;
	ld.global.f32 	%f45, [%rd44];
	fma.rn.f32 	%f46, %f44, %f45, %f43;
	ld.global.f32 	%f47, [%rd42+8];
	add.s64 	%rd45, %rd44, %rd43;
	ld.global.f32 	%f48, [%rd45];
	fma.rn.f32 	%f49, %f47, %f48, %f46;
	ld.global.f32 	%f50, [%rd42+12];
	add.s64 	%rd46, %rd45, %rd43;
	ld.global.f32 	%f51, [%rd46];
	fma.rn.f32 	%f67, %f50, %f51, %f49;
	add.s32 	%r37, %r37, 4;
$L__BB0_7:
	setp.eq.s32 	%p6, %r12, 0;
	@%p6 bra 	$L__BB0_12;
	setp.eq.s32 	%p7, %r12, 1;
	@%p7 bra 	$L__BB0_10;
	add.s32 	%r28, %r37, %r3;
	mul.wide.u32 	%rd47, %r28, 4;
	add.s64 	%rd48, %rd2, %rd47;
	ld.global.f32 	%f53, [%rd48];
	mad.lo.s32 	%r29, %r37, %r17, %r2;
	mul.wide.s32 	%rd49, %r29, 4;
	add.s64 	%rd50, %rd1, %rd49;
	ld.global.f32 	%f54, [%rd50];
	fma.rn.f32 	%f55, %f53, %f54, %f67;
	cvt.u64.u32 	%rd51, %r3;
	cvt.u64.u32 	%rd52, %r37;
	add.s64 	%rd53, %rd52, %rd51;
	shl.b64 	%rd54, %rd53, 2;
	add.s64 	%rd55, %rd2, %rd54;
	ld.global.f32 	%f56, [%rd55+4];
	mul.wide.u32 	%rd56, %r17, 4;
	add.s64 	%rd57, %rd50, %rd56;
	ld.global.f32 	%f57, [%rd57];
	fma.rn.f32 	%f67, %f56, %f57, %f55;
	add.s32 	%r37, %r37, 2;
$L__BB0_10:
	and.b32  	%r30, %r17, 1;
	setp.eq.b32 	%p8, %r30, 1;
	not.pred 	%p9, %p8;
	@%p9 bra 	$L__BB0_12;
	add.s32 	%r31, %r37, %r3;
	mul.wide.u32 	%rd58, %r31, 4;
	add.s64 	%rd59, %rd2, %rd58;
	ld.global.f32 	%f58, [%rd59];
	mad.lo.s32 	%r32, %r37, %r17, %r2;
	mul.wide.s32 	%rd60, %r32, 4;
	add.s64 	%rd61, %rd1, %rd60;
	ld.global.f32 	%f59, [%rd61];
	fma.rn.f32 	%f67, %f58, %f59, %f67;
$L__BB0_12:
	ld.param.u64 	%rd65, [_Z14multiplicationPfS_S_i_param_2];
	cvta.to.global.u64 	%rd62, %rd65;
	mad.lo.s32 	%r33, %r17, %r1, %r2;
	mul.wide.s32 	%rd63, %r33, 4;
	add.s64 	%rd64, %rd62, %rd63;
	st.global.f32 	[%rd64], %f67;
	ret;

}


// ===== COMPILED SASS (sm_100) =====

	.target	sm_100

	.elftype	@"ET_EXEC"


//--------------------- .note.nv.tkinfo           --------------------------
	.section	.note.nv.tkinfo,"",@"SHT_NOTE"
	.sectionflags	@"SHF_NOTE_NV_TKINFO"
	.tkinfo
        /*0018*/ 	.word	0x00000002
        /*0030*/ 	.string	""
        /*0030*/ 	.string	"ptxas"
        /*0030*/ 	.string	"Cuda compilation tools, release 13.0, V13.0.88"
        /*0030*/ 	.string	"Build cuda_13.0.r13.0/compiler.36424714_0"
        /*0030*/ 	.string	"-arch sm_100 -m 64 "



//--------------------- .note.nv.cuinfo           --------------------------
	.section	.note.nv.cuinfo,"",@"SHT_NOTE"
	.sectionflags	@"SHF_NOTE_NV_CUINFO"
        /*0018*/ 	.short	0x0002
        /*001a*/ 	.short	0x0064
        /*001c*/ 	.short	0x0082
	.zero		2


//--------------------- .nv.info                  --------------------------
	.section	.nv.info,"",@"SHT_CUDA_INFO"
	.align	4


	//----- nvinfo : EIATTR_REGCOUNT
	.align		4
        /*0000*/ 	.byte	0x04, 0x2f
        /*0002*/ 	.short	(.L_1 - .L_0)
	.align		4
.L_0:
        /*0004*/ 	.word	index@(_Z14multiplicationPfS_S_i)
        /*0008*/ 	.word	0x0000001e


	//----- nvinfo : EIATTR_FRAME_SIZE
	.align		4
.L_1:
        /*000c*/ 	.byte	0x04, 0x11
        /*000e*/ 	.short	(.L_3 - .L_2)
	.align		4
.L_2:
        /*0010*/ 	.word	index@(_Z14multiplicationPfS_S_i)
        /*0014*/ 	.word	0x00000000


	//----- nvinfo : EIATTR_MIN_STACK_SIZE
	.align		4
.L_3:
        /*0018*/ 	.byte	0x04, 0x12
        /*001a*/ 	.short	(.L_5 - .L_4)
	.align		4
.L_4:
        /*001c*/ 	.word	index@(_Z14multiplicationPfS_S_i)
        /*0020*/ 	.word	0x00000000
.L_5:


//--------------------- .nv.compat                --------------------------
	.section	.nv.compat,"",@"SHT_CUDA_COMPAT_INFO"
	.align	4
        /*0000*/ 	.byte	0x02, 0x09, 0x00, 0x00, 0x02, 0x02, 0x01, 0x00, 0x02, 0x05, 0x05, 0x00, 0x03, 0x07, 0x01, 0x01
        /*0010*/ 	.byte	0x02, 0x03, 0x00, 0x00, 0x02, 0x06, 0x01, 0x00, 0x04, 0x0b, 0x08, 0x00, 0x09, 0x00, 0x00, 0x00
        /*0020*/ 	.byte	0x00, 0x00, 0x00, 0x00


//--------------------- .nv.info._Z14multiplicationPfS_S_i --------------------------
	.section	.nv.info._Z14multiplicationPfS_S_i,"",@"SHT_CUDA_INFO"
	.sectionflags	@""
	.align	4


	//----- nvinfo : EIATTR_CUDA_API_VERSION
	.align		4
        /*0000*/ 	.byte	0x04, 0x37
        /*0002*/ 	.short	(.L_7 - .L_6)
.L_6:
        /*0004*/ 	.word	0x00000082


	//----- nvinfo : EIATTR_KPARAM_INFO
	.align		4
.L_7:
        /*0008*/ 	.byte	0x04, 0x17
        /*000a*/ 	.short	(.L_9 - .L_8)
.L_8:
        /*000c*/ 	.word	0x00000000
        /*0010*/ 	.short	0x0003
        /*0012*/ 	.short	0x0018
        /*0014*/ 	.byte	0x00, 0xf0, 0x11, 0x00


	//----- nvinfo : EIATTR_KPARAM_INFO
	.align		4
.L_9:
        /*0018*/ 	.byte	0x04, 0x17
        /*001a*/ 	.short	(.L_11 - .L_10)
.L_10:
        /*001c*/ 	.word	0x00000000
        /*0020*/ 	.short	0x0002
        /*0022*/ 	.short	0x0010
        /*0024*/ 	.byte	0x00, 0xf5, 0x21, 0x00


	//----- nvinfo : EIATTR_KPARAM_INFO
	.align		4
.L_11:
        /*0028*/ 	.byte	0x04, 0x17
        /*002a*/ 	.short	(.L_13 - .L_12)
.L_12:
        /*002c*/ 	.word	0x00000000
        /*0030*/ 	.short	0x0001
        /*0032*/ 	.short	0x0008
        /*0034*/ 	.byte	0x00, 0xf5, 0x21, 0x00


	//----- nvinfo : EIATTR_KPARAM_INFO
	.align		4
.L_13:
        /*0038*/ 	.byte	0x04, 0x17
        /*003a*/ 	.short	(.L_15 - .L_14)
.L_14:
        /*003c*/ 	.word	0x00000000
        /*0040*/ 	.short	0x0000
        /*0042*/ 	.short	0x0000
        /*0044*/ 	.byte	0x00, 0xf5, 0x21, 0x00


	//----- nvinfo : EIATTR_SPARSE_MMA_MASK
	.align		4
.L_15:
        /*0048*/ 	.byte	0x03, 0x50
        /*004a*/ 	.short	0x0000


	//----- nvinfo : EIATTR_MAXREG_COUNT
	.align		4
        /*004c*/ 	.byte	0x03, 0x1b
        /*004e*/ 	.short	0x00ff


	//----- nvinfo : EIATTR_MERCURY_ISA_VERSION
	.align		4
        /*0050*/ 	.byte	0x03, 0x5f
        /*0052*/ 	.short	0x0101


	//----- nvinfo : EIATTR_VRC_CTA_INIT_COUNT
	.align		4
        /*0054*/ 	.byte	0x02, 0x4a
	.zero		1
	.zero		1


	//----- nvinfo : EIATTR_EXIT_INSTR_OFFSETS
	.align		4
        /*0058*/ 	.byte	0x04, 0x1c
        /*005a*/ 	.short	(.L_17 - .L_16)


	//   ....[0]....
.L_16:
        /*005c*/ 	.word	0x00000ab0


	//----- nvinfo : EIATTR_CBANK_PARAM_SIZE
	.align		4
.L_17:
        /*0060*/ 	.byte	0x03, 0x19
        /*0062*/ 	.short	0x001c


	//----- nvinfo : EIATTR_PARAM_CBANK
	.align		4
        /*0064*/ 	.byte	0x04, 0x0a
        /*0066*/ 	.short	(.L_19 - .L_18)
	.align		4
.L_18:
        /*0068*/ 	.word	index@(.nv.constant0._Z14multiplicationPfS_S_i)
        /*006c*/ 	.short	0x0380
        /*006e*/ 	.short	0x001c


	//----- nvinfo : EIATTR_SW_WAR
	.align		4
.L_19:
        /*0070*/ 	.byte	0x04, 0x36
        /*0072*/ 	.short	(.L_21 - .L_20)
.L_20:
        /*0074*/ 	.word	0x00000008
.L_21:


//--------------------- .nv.callgraph             --------------------------
	.section	.nv.callgraph,"",@"SHT_CUDA_CALLGRAPH"
	.align	4
	.sectionentsize	8
	.align		4
        /*0000*/ 	.word	0x00000000
	.align		4
        /*0004*/ 	.word	0xffffffff
	.align		4
        /*0008*/ 	.word	0x00000000
	.align		4
        /*000c*/ 	.word	0xfffffffe
	.align		4
        /*0010*/ 	.word	0x00000000
	.align		4
        /*0014*/ 	.word	0xfffffffd
	.align		4
        /*0018*/ 	.word	0x00000000
	.align		4
        /*001c*/ 	.word	0xfffffffc


//--------------------- .text._Z14multiplicationPfS_S_i --------------------------
	.section	.text._Z14multiplicationPfS_S_i,"ax",@progbits
	.align	128
        .global         _Z14multiplicationPfS_S_i
        .type           _Z14multiplicationPfS_S_i,@function
        .size           _Z14multiplicationPfS_S_i,(.L_x_5 - _Z14multiplicationPfS_S_i)
        .other          _Z14multiplicationPfS_S_i,@"STO_CUDA_ENTRY STV_DEFAULT"
_Z14multiplicationPfS_S_i:
.text._Z14multiplicationPfS_S_i:
[----:B------:R-:W-:Y:S01]  /*0000*/  LDC R1, c[0x0][0x37c] ;  /* 0x0000df00ff017b82 */ /* 0x000fe20000000800 */
[----:B------:R-:W0:Y:S01]  /*0010*/  S2R R3, SR_TID.Y ;  /* 0x0000000000037919 */ /* 0x000e220000002200 */
[----:B------:R-:W1:Y:S06]  /*0020*/  LDCU UR18, c[0x0][0x398] ;  /* 0x00007300ff1277ac */ /* 0x000e6c0008000800 */
[----:B------:R-:W0:Y:S01]  /*0030*/  LDC R0, c[0x0][0x364] ;  /* 0x0000d900ff007b82 */ /* 0x000e220000000800 */
[----:B------:R-:W-:Y:S01]  /*0040*/  HFMA2 R12, -RZ, RZ, 0, 0 ;  /* 0x00000000ff0c7431 */ /* 0x000fe200000001ff */
[----:B------:R-:W2:Y:S01]  /*0050*/  S2R R2, SR_TID.X ;  /* 0x0000000000027919 */ /* 0x000ea20000002100 */
[----:B------:R-:W3:Y:S05]  /*0060*/  LDCU.64 UR16, c[0x0][0x358] ;  /* 0x00006b00ff1077ac */ /* 0x000eea0008000a00 */
[----:B------:R-:W0:Y:S08]  /*0070*/  S2UR UR4, SR_CTAID.Y ;  /* 0x00000000000479c3 */ /* 0x000e300000002600 */
[----:B------:R-:W2:Y:S01]  /*0080*/  S2UR UR5, SR_CTAID.X ;  /* 0x00000000000579c3 */ /* 0x000ea20000002500 */
[----:B-1----:R-:W-:-:S07]  /*0090*/  UISETP.GE.AND UP0, UPT, UR18, 0x1, UPT ;  /* 0x000000011200788c */ /* 0x002fce000bf06270 */
[----:B------:R-:W2:Y:S01]  /*00a0*/  LDC R13, c[0x0][0x360] ;  /* 0x0000d800ff0d7b82 */ /* 0x000ea20000000800 */
[----:B0-----:R-:W-:Y:S02]  /*00b0*/  IMAD R0, R0, UR4, R3 ;  /* 0x0000000400007c24 */ /* 0x001fe4000f8e0203 */
[----:B--2---:R-:W-:Y:S01]  /*00c0*/  IMAD R13, R13, UR5, R2 ;  /* 0x000000050d0d7c24 */ /* 0x004fe2000f8e0202 */
[----:B---3--:R-:W-:Y:S06]  /*00d0*/  BRA.U !UP0, `(.L_x_0) ;  /* 0x0000000908647547 */ /* 0x008fec000b800000 */
[----:B------:R-:W-:Y:S02]  /*00e0*/  UISETP.GE.U32.AND UP1, UPT, UR18, 0x8, UPT ;  /* 0x000000081200788c */ /* 0x000fe4000bf26070 */
[----:B------:R-:W-:Y:S01]  /*00f0*/  IMAD R5, R0, UR18, RZ ;  /* 0x0000001200057c24 */ /* 0x000fe2000f8e02ff */
[----:B------:R-:W-:Y:S01]  /*0100*/  ULOP3.LUT UR19, UR18, 0x7, URZ, 0xc0, !UPT ;  /* 0x0000000712137892 */ /* 0x000fe2000f8ec0ff */
[----:B------:R-:W-:Y:S01]  /*0110*/  MOV R12, RZ ;  /* 0x000000ff000c7202 */ /* 0x000fe20000000f00 */
[----:B------:R-:W-:Y:S02]  /*0120*/  UMOV UR4, URZ ;  /* 0x000000ff00047c82 */ /* 0x000fe40008000000 */
[----:B------:R-:W-:Y:S02]  /*0130*/  UISETP.NE.AND UP0, UPT, UR19, URZ, UPT ;  /* 0x000000ff1300728c */ /* 0x000fe4000bf05270 */
[----:B------:R-:W-:Y:S09]  /*0140*/  BRA.U !UP1, `(.L_x_1) ;  /* 0x0000000509087547 */ /* 0x000ff2000b800000 */
[----:B------:R-:W0:Y:S01]  /*0150*/  LDCU.128 UR20, c[0x0][0x380] ;  /* 0x00007000ff1477ac */ /* 0x000e220008000c00 */
[----:B------:R-:W-:Y:S02]  /*0160*/  MOV R12, RZ ;  /* 0x000000ff000c7202 */ /* 0x000fe40000000f00 */
[----:B------:R-:W-:Y:S01]  /*0170*/  MOV R14, R13 ;  /* 0x0000000d000e7202 */ /* 0x000fe20000000f00 */
[----:B------:R-:W-:-:S04]  /*0180*/  ULOP3.LUT UR4, UR18, 0x7ffffff8, URZ, 0xc0, !UPT ;  /* 0x7ffffff812047892 */ /* 0x000fc8000f8ec0ff */
[----:B------:R-:W-:Y:S01]  /*0190*/  UIADD3 UR5, UPT, UPT, -UR4, URZ, URZ ;  /* 0x000000ff04057290 */ /* 0x000fe2000fffe1ff */
[----:B0-----:R-:W-:Y:S01]  /*01a0*/  MOV R2, UR20 ;  /* 0x0000001400027c02 */ /* 0x001fe20008000f00 */
[----:B------:R-:W-:Y:S01]  /*01b0*/  UIMAD.WIDE.U32 UR6, UR18, 0xc, UR22 ;  /* 0x0000000c120678a5 */ /* 0x000fe2000f8e0016 */
[----:B------:R-:W-:Y:S01]  /*01c0*/  MOV R3, UR21 ;  /* 0x0000001500037c02 */ /* 0x000fe20008000f00 */
[----:B------:R-:W-:Y:S02]  /*01d0*/  UIMAD.WIDE.U32 UR8, UR18, 0x10, UR22 ;  /* 0x00000010120878a5 */ /* 0x000fe4000f8e0016 */
[----:B------:R-:W-:Y:S01]  /*01e0*/  UIMAD.WIDE.U32 UR10, UR18, 0x14, UR22 ;  /* 0x00000014120a78a5 */ /* 0x000fe2000f8e0016 */
[----:B------:R-:W-:Y:S01]  /*01f0*/  IMAD.WIDE.U32 R2, R5, 0x4, R2 ;  /* 0x0000000405027825 */ /* 0x000fe200078e0002 */
[----:B------:R-:W-:Y:S02]  /*0200*/  UIMAD.WIDE.U32 UR12, UR18, 0x18, UR22 ;  /* 0x00000018120c78a5 */ /* 0x000fe4000f8e0016 */
[----:B------:R-:W-:Y:S01]  /*0210*/  UIMAD.WIDE.U32 UR14, UR18, 0x1c, UR22 ;  /* 0x0000001c120e78a5 */ /* 0x000fe2000f8e0016 */
[----:B------:R-:W-:-:S04]  /*0220*/  IADD3 R2, P0, PT, R2, 0x10, RZ ;  /* 0x0000001002027810 */ /* 0x000fc80007f1e0ff */
[----:B------:R-:W-:-:S09]  /*0230*/  IADD3.X R3, PT, PT, RZ, R3, RZ, P0, !PT ;  /* 0x00000003ff037210 */ /* 0x000fd200007fe4ff */
.L_x_2:
[----:B------:R-:W-:Y:S01]  /*0240*/  HFMA2 R23, -RZ, RZ, 0, 2.384185791015625e-07 ;  /* 0x00000004ff177431 */ /* 0x000fe200000001ff */
[----:B------:R-:W-:Y:S01]  /*0250*/  UIMAD.WIDE.U32 UR24, UR18, 0x4, UR22 ;  /* 0x00000004121878a5 */ /* 0x000fe2000f8e0016 */
[----:B------:R-:W2:Y:S01]  /*0260*/  LDG.E R21, desc[UR16][R2.64+-0x10] ;  /* 0xfffff01002157981 */ /* 0x000ea2000c1e1900 */
[----:B------:R-:W-:Y:S01]  /*0270*/  UIMAD.WIDE.U32 UR20, UR18, 0x8, UR22 ;  /* 0x00000008121478a5 */ /* 0x000fe2000f8e0016 */
[----:B------:R-:W-:Y:S02]  /*0280*/  IMAD.MOV.U32 R11, RZ, RZ, 0x4 ;  /* 0x00000004ff0b7424 */ /* 0x000fe400078e00ff */
[----:B------:R-:W-:Y:S01]  /*0290*/  HFMA2 R7, -RZ, RZ, 0, 2.384185791015625e-07 ;  /* 0x00000004ff077431 */ /* 0x000fe200000001ff */
[----:B------:R-:W3:Y:S01]  /*02a0*/  LDG.E R19, desc[UR16][R2.64+-0xc] ;  /* 0xfffff41002137981 */ /* 0x000ee2000c1e1900 */
[----:B------:R-:W-:Y:S02]  /*02b0*/  MOV R8, UR24 ;  /* 0x0000001800087c02 */ /* 0x000fe40008000f00 */
[----:B------:R-:W-:Y:S01]  /*02c0*/  MOV R9, UR25 ;  /* 0x0000001900097c02 */ /* 0x000fe20008000f00 */
[C---:B------:R-:W-:Y:S01]  /*02d0*/  IMAD.WIDE R22, R14.reuse, R23, UR22 ;  /* 0x000000160e167e25 */ /* 0x040fe2000f8e0217 */
[----:B------:R-:W-:Y:S01]  /*02e0*/  MOV R24, UR20 ;  /* 0x0000001400187c02 */ /* 0x000fe20008000f00 */
[----:B------:R-:W4:Y:S01]  /*02f0*/  LDG.E R17, desc[UR16][R2.64+-0x8] ;  /* 0xfffff81002117981 */ /* 0x000f22000c1e1900 */
[----:B------:R-:W-:Y:S01]  /*0300*/  MOV R25, UR21 ;  /* 0x0000001500197c02 */ /* 0x000fe20008000f00 */
[----:B------:R-:W-:-:S02]  /*0310*/  IMAD.WIDE R8, R14, 0x4, R8 ;  /* 0x000000040e087825 */ /* 0x000fc400078e0208 */
[----:B------:R-:W2:Y:S02]  /*0320*/  LDG.E R22, desc[UR16][R22.64] ;  /* 0x0000001016167981 */ /* 0x000ea4000c1e1900 */
[C---:B------:R-:W-:Y:S01]  /*0330*/  IMAD.WIDE R24, R14.reuse, 0x4, R24 ;  /* 0x000000040e187825 */ /* 0x040fe200078e0218 */
[----:B------:R-:W-:Y:S01]  /*0340*/  MOV R5, 0x4 ;  /* 0x0000000400057802 */ /* 0x000fe20000000f00 */
[----:B------:R0:W3:Y:S02]  /*0350*/  LDG.E R20, desc[UR16][R8.64] ;  /* 0x0000001008147981 */ /* 0x0000e4000c1e1900 */
[C---:B------:R-:W-:Y:S02]  /*0360*/  IMAD.WIDE R10, R14.reuse, R11, UR6 ;  /* 0x000000060e0a7e25 */ /* 0x040fe4000f8e020b */
[----:B------:R-:W4:Y:S02]  /*0370*/  LDG.E R18, desc[UR16][R24.64] ;  /* 0x0000001018127981 */ /* 0x000f24000c1e1900 */
[----:B------:R-:W-:-:S04]  /*0380*/  IMAD.WIDE R4, R14, R5, UR8 ;  /* 0x000000080e047e25 */ /* 0x000fc8000f8e0205 */
[----:B------:R-:W-:Y:S01]  /*0390*/  HFMA2 R27, -RZ, RZ, 0, 2.384185791015625e-07 ;  /* 0x00000004ff1b7431 */ /* 0x000fe200000001ff */
[----:B------:R1:W5:Y:S01]  /*03a0*/  LDG.E R16, desc[UR16][R10.64] ;  /* 0x000000100a107981 */ /* 0x000362000c1e1900 */
[----:B0-----:R-:W-:-:S03]  /*03b0*/  MOV R9, 0x4 ;  /* 0x0000000400097802 */ /* 0x001fc60000000f00 */
[----:B------:R-:W5:Y:S01]  /*03c0*/  LDG.E R15, desc[UR16][R2.64+-0x4] ;  /* 0xfffffc10020f7981 */ /* 0x000f62000c1e1900 */
[----:B------:R-:W-:-:S03]  /*03d0*/  IMAD.WIDE R6, R14, R7, UR10 ;  /* 0x0000000a0e067e25 */ /* 0x000fc6000f8e0207 */
[----:B------:R0:W5:Y:S01]  /*03e0*/  LDG.E R4, desc[UR16][R4.64] ;  /* 0x0000001004047981 */ /* 0x000162000c1e1900 */
[----:B------:R-:W-:-:S03]  /*03f0*/  IMAD.WIDE R8, R14, R9, UR12 ;  /* 0x0000000c0e087e25 */ /* 0x000fc6000f8e0209 */
[----:B------:R-:W5:Y:S01]  /*0400*/  LDG.E R23, desc[UR16][R2.64] ;  /* 0x0000001002177981 */ /* 0x000f62000c1e1900 */
[----:B-1----:R-:W-:-:S03]  /*0410*/  IMAD.WIDE R10, R14, R27, UR14 ;  /* 0x0000000e0e0a7e25 */ /* 0x002fc6000f8e021b */
[----:B------:R-:W5:Y:S04]  /*0420*/  LDG.E R7, desc[UR16][R6.64] ;  /* 0x0000001006077981 */ /* 0x000f68000c1e1900 */
[----:B------:R-:W5:Y:S04]  /*0430*/  LDG.E R24, desc[UR16][R2.64+0x4] ;  /* 0x0000041002187981 */ /* 0x000f68000c1e1900 */
[----:B------:R-:W5:Y:S04]  /*0440*/  LDG.E R8, desc[UR16][R8.64] ;  /* 0x0000001008087981 */ /* 0x000f68000c1e1900 */
[----:B------:R-:W5:Y:S04]  /*0450*/  LDG.E R25, desc[UR16][R2.64+0x8] ;  /* 0x0000081002197981 */ /* 0x000f68000c1e1900 */
[----:B------:R-:W5:Y:S04]  /*0460*/  LDG.E R10, desc[UR16][R10.64] ;  /* 0x000000100a0a7981 */ /* 0x000f68000c1e1900 */
[----:B------:R1:W5:Y:S01]  /*0470*/  LDG.E R27, desc[UR16][R2.64+0xc] ;  /* 0x00000c10021b7981 */ /* 0x000362000c1e1900 */
[----:B------:R-:W-:-:S04]  /*0480*/  UIADD3 UR5, UPT, UPT, UR5, 0x8, URZ ;  /* 0x0000000805057890 */ /* 0x000fc8000fffe0ff */
[----:B------:R-:W-:Y:S01]  /*0490*/  UISETP.NE.AND UP1, UPT, UR5, URZ, UPT ;  /* 0x000000ff0500728c */ /* 0x000fe2000bf25270 */
[----:B0-----:R-:W-:Y:S02]  /*04a0*/  MOV R5, UR18 ;  /* 0x0000001200057c02 */ /* 0x001fe40008000f00 */
[----:B-1----:R-:W-:Y:S02]  /*04b0*/  IADD3 R2, P0, PT, R2, 0x20, RZ ;  /* 0x0000002002027810 */ /* 0x002fe40007f1e0ff */
[----:B------:R-:W-:Y:S02]  /*04c0*/  LEA R14, R5, R14, 0x3 ;  /* 0x0000000e050e7211 */ /* 0x000fe400078e18ff */
[----:B------:R-:W-:Y:S01]  /*04d0*/  IADD3.X R3, PT, PT, RZ, R3, RZ, P0, !PT ;  /* 0x00000003ff037210 */ /* 0x000fe200007fe4ff */
[----:B--2---:R-:W-:-:S04]  /*04e0*/  FFMA R22, R21, R22, R12 ;  /* 0x0000001615167223 */ /* 0x004fc8000000000c */
[----:B---3--:R-:W-:-:S04]  /*04f0*/  FFMA R20, R19, R20, R22 ;  /* 0x0000001413147223 */ /* 0x008fc80000000016 */
[----:B----4-:R-:W-:-:S04]  /*0500*/  FFMA R18, R17, R18, R20 ;  /* 0x0000001211127223 */ /* 0x010fc80000000014 */
[----:B-----5:R-:W-:-:S04]  /*0510*/  FFMA R16, R15, R16, R18 ;  /* 0x000000100f107223 */ /* 0x020fc80000000012 */
[----:B------:R-:W-:-:S04]  /*0520*/  FFMA R23, R23, R4, R16 ;  /* 0x0000000417177223 */ /* 0x000fc80000000010 */
[----:B------:R-:W-:-:S04]  /*0530*/  FFMA R24, R24, R7, R23 ;  /* 0x0000000718187223 */ /* 0x000fc80000000017 */
[----:B------:R-:W-:-:S04]  /*0540*/  FFMA R8, R25, R8, R24 ;  /* 0x0000000819087223 */ /* 0x000fc80000000018 */
[----:B------:R-:W-:Y:S01]  /*0550*/  FFMA R12, R27, R10, R8 ;  /* 0x0000000a1b0c7223 */ /* 0x000fe20000000008 */
[----:B------:R-:W-:Y:S06]  /*0560*/  BRA.U UP1, `(.L_x_2) ;  /* 0xfffffffd01347547 */ /* 0x000fec000b83ffff */
.L_x_1:
[----:B------:R-:W-:Y:S05]  /*0570*/  BRA.U !UP0, `(.L_x_0) ;  /* 0x00000005083c7547 */ /* 0x000fea000b800000 */
[----:B------:R-:W-:Y:S01]  /*0580*/  UISETP.GE.U32.AND UP0, UPT, UR19, 0x4, UPT ;  /* 0x000000041300788c */ /* 0x000fe2000bf06070 */
[----:B------:R-:W-:Y:S01]  /*0590*/  IMAD R2, R0, UR18, RZ ;  /* 0x0000001200027c24 */ /* 0x000fe2000f8e02ff */
[----:B------:R-:W-:-:S04]  /*05a0*/  ULOP3.LUT UR5, UR18, 0x3, URZ, 0xc0, !UPT ;  /* 0x0000000312057892 */ /* 0x000fc8000f8ec0ff */
[----:B------:R-:W-:-:S03]  /*05b0*/  UISETP.NE.AND UP1, UPT, UR5, URZ, UPT ;  /* 0x000000ff0500728c */ /* 0x000fc6000bf25270 */
[----:B------:R-:W-:Y:S08]  /*05c0*/  BRA.U !UP0, `(.L_x_3) ;  /* 0x00000001087c7547 */ /* 0x000ff0000b800000 */
[----:B------:R-:W0:Y:S01]  /*05d0*/  LDC.64 R6, c[0x0][0x388] ;  /* 0x0000e200ff067b82 */ /* 0x000e220000000a00 */
[----:B------:R-:W1:Y:S01]  /*05e0*/  LDCU.64 UR6, c[0x0][0x380] ;  /* 0x00007000ff0677ac */ /* 0x000e620008000a00 */
[----:B------:R-:W-:Y:S01]  /*05f0*/  MOV R4, UR4 ;  /* 0x0000000400047c02 */ /* 0x000fe20008000f00 */
[C---:B------:R-:W-:Y:S01]  /*0600*/  VIADD R3, R2.reuse, UR4 ;  /* 0x0000000402037c36 */ /* 0x040fe20008000000 */
[----:B------:R-:W-:Y:S02]  /*0610*/  MOV R11, UR18 ;  /* 0x00000012000b7c02 */ /* 0x000fe40008000f00 */
[----:B------:R-:W-:Y:S01]  /*0620*/  IADD3 R14, P0, PT, R2, UR4, RZ ;  /* 0x00000004020e7c10 */ /* 0x000fe2000ff1e0ff */
[----:B------:R-:W-:Y:S01]  /*0630*/  IMAD R5, R4, UR18, R13 ;  /* 0x0000001204057c24 */ /* 0x000fe2000f8e020d */
[----:B------:R-:W2:Y:S01]  /*0640*/  LDC.64 R8, c[0x0][0x380] ;  /* 0x0000e000ff087b82 */ /* 0x000ea20000000a00 */
[----:B------:R-:W-:Y:S02]  /*0650*/  MOV R15, UR18 ;  /* 0x00000012000f7c02 */ /* 0x000fe40008000f00 */
[----:B------:R-:W-:Y:S01]  /*0660*/  MOV R17, UR18 ;  /* 0x0000001200117c02 */ /* 0x000fe20008000f00 */
[----:B0-----:R-:W-:-:S04]  /*0670*/  IMAD.WIDE R6, R5, 0x4, R6 ;  /* 0x0000000405067825 */ /* 0x001fc800078e0206 */
[----:B------:R-:W-:Y:S02]  /*0680*/  IMAD.WIDE.U32 R10, R11, 0x4, R6 ;  /* 0x000000040b0a7825 */ /* 0x000fe400078e0006 */
[----:B------:R-:W3:Y:S02]  /*0690*/  LDG.E R6, desc[UR16][R6.64] ;  /* 0x0000001006067981 */ /* 0x000ee4000c1e1900 */
[----:B--2---:R-:W-:Y:S01]  /*06a0*/  IMAD.WIDE.U32 R8, R3, 0x4, R8 ;  /* 0x0000000403087825 */ /* 0x004fe200078e0008 */
[----:B------:R-:W-:Y:S02]  /*06b0*/  IADD3.X R3, PT, PT, RZ, RZ, RZ, P0, !PT ;  /* 0x000000ffff037210 */ /* 0x000fe400007fe4ff */
[----:B-1----:R-:W-:-:S03]  /*06c0*/  LEA R4, P0, R14, UR6, 0x2 ;  /* 0x000000060e047c11 */ /* 0x002fc6000f8010ff */
[----:B------:R-:W3:Y:S01]  /*06d0*/  LDG.E R9, desc[UR16][R8.64] ;  /* 0x0000001008097981 */ /* 0x000ee2000c1e1900 */
[----:B------:R-:W-:Y:S01]  /*06e0*/  LEA.HI.X R5, R14, UR7, R3, 0x2, P0 ;  /* 0x000000070e057c11 */ /* 0x000fe200080f1403 */
[----:B------:R-:W-:Y:S02]  /*06f0*/  IMAD.WIDE.U32 R14, R15, 0x4, R10 ;  /* 0x000000040f0e7825 */ /* 0x000fe400078e000a */
[----:B------:R-:W2:Y:S04]  /*0700*/  LDG.E R3, desc[UR16][R10.64] ;  /* 0x000000100a037981 */ /* 0x000ea8000c1e1900 */
[----:B------:R-:W2:Y:S01]  /*0710*/  LDG.E R18, desc[UR16][R4.64+0x4] ;  /* 0x0000041004127981 */ /* 0x000ea2000c1e1900 */
[----:B------:R-:W-:-:S03]  /*0720*/  IMAD.WIDE.U32 R16, R17, 0x4, R14 ;  /* 0x0000000411107825 */ /* 0x000fc600078e000e */
[----:B------:R-:W4:Y:S04]  /*0730*/  LDG.E R19, desc[UR16][R14.64] ;  /* 0x000000100e137981 */ /* 0x000f28000c1e1900 */
[----:B------:R-:W4:Y:S04]  /*0740*/  LDG.E R20, desc[UR16][R4.64+0x8] ;  /* 0x0000081004147981 */ /* 0x000f28000c1e1900 */
[----:B------:R-:W5:Y:S04]  /*0750*/  LDG.E R22, desc[UR16][R4.64+0xc] ;  /* 0x00000c1004167981 */ /* 0x000f68000c1e1900 */
[----:B------:R-:W5:Y:S01]  /*0760*/  LDG.E R16, desc[UR16][R16.64] ;  /* 0x0000001010107981 */ /* 0x000f62000c1e1900 */
[----:B------:R-:W-:Y:S01]  /*0770*/  UIADD3 UR4, UPT, UPT, UR4, 0x4, URZ ;  /* 0x0000000404047890 */ /* 0x000fe2000fffe0ff */
[----:B---3--:R-:W-:-:S04]  /*0780*/  FFMA R9, R9, R6, R12 ;  /* 0x0000000609097223 */ /* 0x008fc8000000000c */
[----:B--2---:R-:W-:-:S04]  /*0790*/  FFMA R3, R18, R3, R9 ;  /* 0x0000000312037223 */ /* 0x004fc80000000009 */
[----:B----4-:R-:W-:-:S04]  /*07a0*/  FFMA R3, R20, R19, R3 ;  /* 0x0000001314037223 */ /* 0x010fc80000000003 */
[----:B-----5:R-:W-:-:S07]  /*07b0*/  FFMA R12, R22, R16, R3 ;  /* 0x00000010160c7223 */ /* 0x020fce0000000003 */
.L_x_3:
[----:B------:R-:W-:Y:S05]  /*07c0*/  BRA.U !UP1, `(.L_x_0) ;  /* 0x0000000109a87547 */ /* 0x000fea000b800000 */
[----:B------:R-:W-:Y:S01]  /*07d0*/  UISETP.NE.AND UP0, UPT, UR5, 0x1, UPT ;  /* 0x000000010500788c */ /* 0x000fe2000bf05270 */
[----:B------:R-:W-:Y:S01]  /*07e0*/  MOV R4, UR4 ;  /* 0x0000000400047c02 */ /* 0x000fe20008000f00 */
[----:B------:R-:W-:Y:S02]  /*07f0*/  ULOP3.LUT UR5, UR18, 0x1, URZ, 0xc0, !UPT ;  /* 0x0000000112057892 */ /* 0x000fe4000f8ec0ff */
[----:B------:R-:W-:Y:S02]  /*0800*/  MOV R17, UR18 ;  /* 0x0000001200117c02 */ /* 0x000fe40008000f00 */
[----:B------:R-:W-:Y:S01]  /*0810*/  UISETP.NE.U32.AND UP1, UPT, UR5, 0x1, UPT ;  /* 0x000000010500788c */ /* 0x000fe2000bf25070 */
[----:B------:R-:W-:-:S04]  /*0820*/  PLOP3.LUT P1, PT, PT, PT, UP0, 0x80, 0x8 ;  /* 0x000000000008781c */ /* 0x000fc80003f2f008 */
[----:B------:R-:W0:Y:S01]  /*0830*/  @UP0 LDCU.128 UR8, c[0x0][0x380] ;  /* 0x00007000ff0807ac */ /* 0x000e220008000c00 */
[----:B------:R-:W-:Y:S01]  /*0840*/  PLOP3.LUT P0, PT, PT, PT, UP1, 0x80, 0x8 ;  /* 0x000000000008781c */ /* 0x000fe20003f0f018 */
[----:B------:R-:W1:Y:S04]  /*0850*/  @UP0 LDCU.64 UR6, c[0x0][0x380] ;  /* 0x00007000ff0607ac */ /* 0x000e680008000a00 */
[----:B------:R-:W2:Y:S03]  /*0860*/  @!UP1 LDCU.128 UR12, c[0x0][0x380] ;  /* 0x00007000ff0c97ac */ /* 0x000ea60008000c00 */
[C---:B------:R-:W-:Y:S02]  /*0870*/  @P1 IADD3 R3, PT, PT, R2.reuse, UR4, RZ ;  /* 0x0000000402031c10 */ /* 0x040fe4000fffe0ff */
[----:B------:R-:W-:Y:S01]  /*0880*/  @P1 IADD3 R5, P2, PT, R2, UR4, RZ ;  /* 0x0000000402051c10 */ /* 0x000fe2000ff5e0ff */
[----:B------:R-:W-:-:S03]  /*0890*/  @UP0 UIADD3 UR4, UPT, UPT, UR4, 0x2, URZ ;  /* 0x0000000204040890 */ /* 0x000fc6000fffe0ff */
[----:B------:R-:W-:Y:S02]  /*08a0*/  @P1 IADD3.X R8, PT, PT, RZ, RZ, RZ, P2, !PT ;  /* 0x000000ffff081210 */ /* 0x000fe400017fe4ff */
[----:B0-----:R-:W-:Y:S01]  /*08b0*/  MOV R14, UR8 ;  /* 0x00000008000e7c02 */ /* 0x001fe20008000f00 */
[----:B------:R-:W-:Y:S01]  /*08c0*/  IMAD.U32 R6, RZ, RZ, UR10 ;  /* 0x0000000aff067e24 */ /* 0x000fe2000f8e00ff */
[----:B------:R-:W-:Y:S02]  /*08d0*/  MOV R15, UR9 ;  /* 0x00000009000f7c02 */ /* 0x000fe40008000f00 */
[----:B------:R-:W-:Y:S01]  /*08e0*/  MOV R7, UR11 ;  /* 0x0000000b00077c02 */ /* 0x000fe20008000f00 */
[----:B------:R-:W-:-:S04]  /*08f0*/  @P1 IMAD.WIDE.U32 R14, R3, 0x4, R14 ;  /* 0x00000004030e1825 */ /* 0x000fc800078e000e */
[----:B------:R-:W-:Y:S01]  /*0900*/  @P1 IMAD R3, R4, UR18, R13 ;  /* 0x0000001204031c24 */ /* 0x000fe2000f8e020d */
[----:B-1----:R-:W-:Y:S02]  /*0910*/  @P1 LEA R4, P2, R5, UR6, 0x2 ;  /* 0x0000000605041c11 */ /* 0x002fe4000f8410ff */
[----:B------:R-:W-:Y:S01]  /*0920*/  MOV R18, UR4 ;  /* 0x0000000400127c02 */ /* 0x000fe20008000f00 */
[----:B------:R-:W-:Y:S01]  /*0930*/  @P1 IMAD.WIDE R6, R3, 0x4, R6 ;  /* 0x0000000403061825 */ /* 0x000fe200078e0206 */
[----:B------:R-:W-:Y:S01]  /*0940*/  @P1 LEA.HI.X R5, R5, UR7, R8, 0x2, P2 ;  /* 0x0000000705051c11 */ /* 0x000fe200090f1408 */
[----:B------:R-:W3:Y:S01]  /*0950*/  @P1 LDG.E R3, desc[UR16][R14.64] ;  /* 0x000000100e031981 */ /* 0x000ee2000c1e1900 */
[----:B--2---:R-:W-:Y:S01]  /*0960*/  MOV R8, UR12 ;  /* 0x0000000c00087c02 */ /* 0x004fe20008000f00 */
[----:B------:R-:W-:Y:S01]  /*0970*/  @!P0 IMAD R21, R18, UR18, R13 ;  /* 0x0000001212158c24 */ /* 0x000fe2000f8e020d */
[----:B------:R-:W-:Y:S01]  /*0980*/  MOV R9, UR13 ;  /* 0x0000000d00097c02 */ /* 0x000fe20008000f00 */
[----:B------:R-:W-:Y:S01]  /*0990*/  @P1 IMAD.WIDE.U32 R16, R17, 0x4, R6 ;  /* 0x0000000411101825 */ /* 0x000fe200078e0006 */
[----:B------:R-:W-:Y:S01]  /*09a0*/  @!P0 IADD3 R19, PT, PT, R2, UR4, RZ ;  /* 0x0000000402138c10 */ /* 0x000fe2000fffe0ff */
[----:B------:R-:W3:Y:S01]  /*09b0*/  @P1 LDG.E R6, desc[UR16][R6.64] ;  /* 0x0000001006061981 */ /* 0x000ee2000c1e1900 */
[----:B------:R-:W-:-:S02]  /*09c0*/  MOV R10, UR14 ;  /* 0x0000000e000a7c02 */ /* 0x000fc40008000f00 */
[----:B------:R-:W-:Y:S01]  /*09d0*/  MOV R11, UR15 ;  /* 0x0000000f000b7c02 */ /* 0x000fe20008000f00 */
[----:B------:R-:W-:Y:S01]  /*09e0*/  @!P0 IMAD.WIDE.U32 R8, R19, 0x4, R8 ;  /* 0x0000000413088825 */ /* 0x000fe200078e0008 */
[----:B------:R-:W2:Y:S03]  /*09f0*/  @P1 LDG.E R16, desc[UR16][R16.64] ;  /* 0x0000001010101981 */ /* 0x000ea6000c1e1900 */
[----:B------:R-:W-:Y:S01]  /*0a00*/  @!P0 IMAD.WIDE R10, R21, 0x4, R10 ;  /* 0x00000004150a8825 */ /* 0x000fe200078e020a */
[----:B------:R-:W2:Y:S04]  /*0a10*/  @P1 LDG.E R4, desc[UR16][R4.64+0x4] ;  /* 0x0000041004041981 */ /* 0x000ea8000c1e1900 */
[----:B------:R-:W4:Y:S04]  /*0a20*/  @!P0 LDG.E R9, desc[UR16][R8.64] ;  /* 0x0000001008098981 */ /* 0x000f28000c1e1900 */
[----:B------:R-:W4:Y:S01]  /*0a30*/  @!P0 LDG.E R10, desc[UR16][R10.64] ;  /* 0x000000100a0a8981 */ /* 0x000f22000c1e1900 */
[----:B---3--:R-:W-:-:S04]  /*0a40*/  @P1 FFMA R3, R3, R6, R12 ;  /* 0x0000000603031223 */ /* 0x008fc8000000000c */
[----:B--2---:R-:W-:-:S04]  /*0a50*/  @P1 FFMA R12, R4, R16, R3 ;  /* 0x00000010040c1223 */ /* 0x004fc80000000003 */
[----:B----4-:R-:W-:-:S07]  /*0a60*/  @!P0 FFMA R12, R9, R10, R12 ;  /* 0x0000000a090c8223 */ /* 0x010fce000000000c */
.L_x_0:
[----:B------:R-:W0:Y:S01]  /*0a70*/  LDC.64 R2, c[0x0][0x390] ;  /* 0x0000e400ff027b82 */ /* 0x000e220000000a00 */
[----:B------:R-:W-:-:S04]  /*0a80*/  IMAD R13, R0, UR18, R13 ;  /* 0x00000012000d7c24 */ /* 0x000fc8000f8e020d */
[----:B0-----:R-:W-:-:S05]  /*0a90*/  IMAD.WIDE R2, R13, 0x4, R2 ;  /* 0x000000040d027825 */ /* 0x001fca00078e0202 */
[----:B------:R-:W-:Y:S01]  /*0aa0*/  STG.E desc[UR16][R2.64], R12 ;  /* 0x0000000c02007986 */ /* 0x000fe2000c101910 */
[----:B------:R-:W-:Y:S05]  /*0ab0*/  EXIT ;  /* 0x000000000000794d */ /* 0x000fea0003800000 */
.L_x_4:
[----:B------:R-:W-:-:S00]  /*0ac0*/  BRA `(.L_x_4) ;  /* 0xfffffffc00fc7947 */ /* 0x000fc0000383ffff */
[----:B------:R-:W-:-:S00]  /*0ad0*/  NOP ;  /* 0x0000000000007918 */ /* 0x000fc00000000000 */
        /* <DEDUP_REMOVED lines=10> */
.L_x_5:


//--------------------- .nv.shared.reserved.0     --------------------------
	.section	.nv.shared.reserved.0,"aw",@nobits
	.weak		__nv_reservedSMEM_offset_0_alias
	.size		__nv_reservedSMEM_offset_0_alias, 0, 64
	.other		__nv_reservedSMEM_offset_0_alias,@"STO_CUDA_RESERVED_SHARED STV_DEFAULT"
__nv_reservedSMEM_offset_0_alias:
	.zero		0
	.zero		64


//--------------------- .nv.constant0._Z14multiplicationPfS_S_i --------------------------
	.section	.nv.constant0._Z14multiplicationPfS_S_i,"a",@progbits
	.sectionflags	@""
	.align	4
.nv.constant0._Z14multiplicationPfS_S_i:
	.zero		924


//--------------------- SYMBOLS --------------------------

	.type		.nv.reservedSmem.offset0,@object
	.size		.nv.reservedSmem.offset0,0x4
